//
// Generated by NVIDIA NVVM Compiler
//
// Compiler Build ID: CL-36424714
// Cuda compilation tools, release 13.0, V13.0.88
// Based on NVVM 20.0.0
//

.version 9.0
.target sm_100
.address_size 64

	// .globl	_Z14SumMatrixOnGPUPfS_S_ii

.visible .entry _Z14SumMatrixOnGPUPfS_S_ii(
	.param .u64 .ptr .align 1 _Z14SumMatrixOnGPUPfS_S_ii_param_0,
	.param .u64 .ptr .align 1 _Z14SumMatrixOnGPUPfS_S_ii_param_1,
	.param .u64 .ptr .align 1 _Z14SumMatrixOnGPUPfS_S_ii_param_2,
	.param .u32 _Z14SumMatrixOnGPUPfS_S_ii_param_3,
	.param .u32 _Z14SumMatrixOnGPUPfS_S_ii_param_4
)
{
	.reg .pred 	%p<4>;
	.reg .b32 	%r<14>;
	.reg .b32 	%f<4>;
	.reg .b64 	%rd<11>;

	ld.param.u64 	%rd1, [_Z14SumMatrixOnGPUPfS_S_ii_param_0];
	ld.param.u64 	%rd2, [_Z14SumMatrixOnGPUPfS_S_ii_param_1];
	ld.param.u64 	%rd3, [_Z14SumMatrixOnGPUPfS_S_ii_param_2];
	ld.param.u32 	%r2, [_Z14SumMatrixOnGPUPfS_S_ii_param_3];
	ld.param.u32 	%r3, [_Z14SumMatrixOnGPUPfS_S_ii_param_4];
	mov.u32 	%r5, %tid.x;
	mov.u32 	%r6, %ctaid.x;
	mov.u32 	%r7, %ntid.x;
	mad.lo.s32 	%r8, %r6, %r7, %r5;
	mov.u32 	%r9, %tid.y;
	mov.u32 	%r10, %ctaid.y;
	mov.u32 	%r11, %ntid.y;
	mad.lo.s32 	%r12, %r10, %r11, %r9;
	mad.lo.s32 	%r1, %r2, %r12, %r8;
	setp.ge.s32 	%p1, %r8, %r2;
	setp.ge.s32 	%p2, %r12, %r3;
	or.pred  	%p3, %p1, %p2;
	@%p3 bra 	$L__BB0_2;
	cvta.to.global.u64 	%rd4, %rd1;
	cvta.to.global.u64 	%rd5, %rd2;
	cvta.to.global.u64 	%rd6, %rd3;
	mul.wide.s32 	%rd7, %r1, 4;
	add.s64 	%rd8, %rd4, %rd7;
	ld.global.f32 	%f1, [%rd8];
	add.s64 	%rd9, %rd5, %rd7;
	ld.global.f32 	%f2, [%rd9];
	add.f32 	%f3, %f1, %f2;
	add.s64 	%rd10, %rd6, %rd7;
	st.global.f32 	[%rd10], %f3;
$L__BB0_2:
	ret;

}


// ===== COMPILED SASS (sm_100) =====

	.target	sm_100

	.elftype	@"ET_EXEC"


//--------------------- .note.nv.tkinfo           --------------------------
	.section	.note.nv.tkinfo,"",@"SHT_NOTE"
	.sectionflags	@"SHF_NOTE_NV_TKINFO"
	.tkinfo
        /*0018*/ 	.word	0x00000002
        /*0030*/ 	.string	""
        /*0030*/ 	.string	"ptxas"
        /*0030*/ 	.string	"Cuda compilation tools, release 13.0, V13.0.88"
        /*0030*/ 	.string	"Build cuda_13.0.r13.0/compiler.36424714_0"
        /*0030*/ 	.string	"-arch sm_100 -m 64 "



//--------------------- .note.nv.cuinfo           --------------------------
	.section	.note.nv.cuinfo,"",@"SHT_NOTE"
	.sectionflags	@"SHF_NOTE_NV_CUINFO"
        /*0018*/ 	.short	0x0002
        /*001a*/ 	.short	0x0064
        /*001c*/ 	.short	0x0082
	.zero		2


//--------------------- .nv.info                  --------------------------
	.section	.nv.info,"",@"SHT_CUDA_INFO"
	.align	4


	//----- nvinfo : EIATTR_REGCOUNT
	.align		4
        /*0000*/ 	.byte	0x04, 0x2f
        /*0002*/ 	.short	(.L_1 - .L_0)
	.align		4
.L_0:
        /*0004*/ 	.word	index@(_Z14SumMatrixOnGPUPfS_S_ii)
        /*0008*/ 	.word	0x0000000c


	//----- nvinfo : EIATTR_FRAME_SIZE
	.align		4
.L_1:
        /*000c*/ 	.byte	0x04, 0x11
        /*000e*/ 	.short	(.L_3 - .L_2)
	.align		4
.L_2:
        /*0010*/ 	.word	index@(_Z14SumMatrixOnGPUPfS_S_ii)
        /*0014*/ 	.word	0x00000000


	//----- nvinfo : EIATTR_MIN_STACK_SIZE
	.align		4
.L_3:
        /*0018*/ 	.byte	0x04, 0x12
        /*001a*/ 	.short	(.L_5 - .L_4)
	.align		4
.L_4:
        /*001c*/ 	.word	index@(_Z14SumMatrixOnGPUPfS_S_ii)
        /*0020*/ 	.word	0x00000000
.L_5:


//--------------------- .nv.compat                --------------------------
	.section	.nv.compat,"",@"SHT_CUDA_COMPAT_INFO"
	.align	4
        /*0000*/ 	.byte	0x02, 0x09, 0x00, 0x00, 0x02, 0x02, 0x01, 0x00, 0x02, 0x05, 0x05, 0x00, 0x03, 0x07, 0x01, 0x01
        /*0010*/ 	.byte	0x02, 0x03, 0x00, 0x00, 0x02, 0x06, 0x01, 0x00, 0x04, 0x0b, 0x08, 0x00, 0x09, 0x00, 0x00, 0x00
        /*0020*/ 	.byte	0x00, 0x00, 0x00, 0x00


//--------------------- .nv.info._Z14SumMatrixOnGPUPfS_S_ii --------------------------
	.section	.nv.info._Z14SumMatrixOnGPUPfS_S_ii,"",@"SHT_CUDA_INFO"
	.sectionflags	@""
	.align	4


	//----- nvinfo : EIATTR_CUDA_API_VERSION
	.align		4
        /*0000*/ 	.byte	0x04, 0x37
        /*0002*/ 	.short	(.L_7 - .L_6)
.L_6:
        /*0004*/ 	.word	0x00000082


	//----- nvinfo : EIATTR_KPARAM_INFO
	.align		4
.L_7:
        /*0008*/ 	.byte	0x04, 0x17
        /*000a*/ 	.short	(.L_9 - .L_8)
.L_8:
        /*000c*/ 	.word	0x00000000
        /*0010*/ 	.short	0x0004
        /*0012*/ 	.short	0x001c
        /*0014*/ 	.byte	0x00, 0xf0, 0x11, 0x00


	//----- nvinfo : EIATTR_KPARAM_INFO
	.align		4
.L_9:
        /*0018*/ 	.byte	0x04, 0x17
        /*001a*/ 	.short	(.L_11 - .L_10)
.L_10:
        /*001c*/ 	.word	0x00000000
        /*0020*/ 	.short	0x0003
        /*0022*/ 	.short	0x0018
        /*0024*/ 	.byte	0x00, 0xf0, 0x11, 0x00


	//----- nvinfo : EIATTR_KPARAM_INFO
	.align		4
.L_11:
        /*0028*/ 	.byte	0x04, 0x17
        /*002a*/ 	.short	(.L_13 - .L_12)
.L_12:
        /*002c*/ 	.word	0x00000000
        /*0030*/ 	.short	0x0002
        /*0032*/ 	.short	0x0010
        /*0034*/ 	.byte	0x00, 0xf5, 0x21, 0x00


	//----- nvinfo : EIATTR_KPARAM_INFO
	.align		4
.L_13:
        /*0038*/ 	.byte	0x04, 0x17
        /*003a*/ 	.short	(.L_15 - .L_14)
.L_14:
        /*003c*/ 	.word	0x00000000
        /*0040*/ 	.short	0x0001
        /*0042*/ 	.short	0x0008
        /*0044*/ 	.byte	0x00, 0xf5, 0x21, 0x00


	//----- nvinfo : EIATTR_KPARAM_INFO
	.align		4
.L_15:
        /*0048*/ 	.byte	0x04, 0x17
        /*004a*/ 	.short	(.L_17 - .L_16)
.L_16:
        /*004c*/ 	.word	0x00000000
        /*0050*/ 	.short	0x0000
        /*0052*/ 	.short	0x0000
        /*0054*/ 	.byte	0x00, 0xf5, 0x21, 0x00


	//----- nvinfo : EIATTR_SPARSE_MMA_MASK
	.align		4
.L_17:
        /*0058*/ 	.byte	0x03, 0x50
        /*005a*/ 	.short	0x0000


	//----- nvinfo : EIATTR_MAXREG_COUNT
	.align		4
        /*005c*/ 	.byte	0x03, 0x1b
        /*005e*/ 	.short	0x00ff


	//----- nvinfo : EIATTR_MERCURY_ISA_VERSION
	.align		4
        /*0060*/ 	.byte	0x03, 0x5f
        /*0062*/ 	.short	0x0101


	//----- nvinfo : EIATTR_VRC_CTA_INIT_COUNT
	.align		4
        /*0064*/ 	.byte	0x02, 0x4a
	.zero		1
	.zero		1


	//----- nvinfo : EIATTR_EXIT_INSTR_OFFSETS
	.align		4
        /*0068*/ 	.byte	0x04, 0x1c
        /*006a*/ 	.short	(.L_19 - .L_18)


	//   ....[0]....
.L_18:
        /*006c*/ 	.word	0x000000d0


	//   ....[1]....
        /*0070*/ 	.word	0x00000190


	//----- nvinfo : EIATTR_CBANK_PARAM_SIZE
	.align		4
.L_19:
        /*0074*/ 	.byte	0x03, 0x19
        /*0076*/ 	.short	0x0020


	//----- nvinfo : EIATTR_PARAM_CBANK
	.align		4
        /*0078*/ 	.byte	0x04, 0x0a
        /*007a*/ 	.short	(.L_21 - .L_20)
	.align		4
.L_20:
        /*007c*/ 	.word	index@(.nv.constant0._Z14SumMatrixOnGPUPfS_S_ii)
        /*0080*/ 	.short	0x0380
        /*0082*/ 	.short	0x0020


	//----- nvinfo : EIATTR_SW_WAR
	.align		4
.L_21:
        /*0084*/ 	.byte	0x04, 0x36
        /*0086*/ 	.short	(.L_23 - .L_22)
.L_22:
        /*0088*/ 	.word	0x00000008
.L_23:


//--------------------- .nv.callgraph             --------------------------
	.section	.nv.callgraph,"",@"SHT_CUDA_CALLGRAPH"
	.align	4
	.sectionentsize	8
	.align		4
        /*0000*/ 	.word	0x00000000
	.align		4
        /*0004*/ 	.word	0xffffffff
	.align		4
        /*0008*/ 	.word	0x00000000
	.align		4
        /*000c*/ 	.word	0xfffffffe
	.align		4
        /*0010*/ 	.word	0x00000000
	.align		4
        /*0014*/ 	.word	0xfffffffd
	.align		4
        /*0018*/ 	.word	0x00000000
	.align		4
        /*001c*/ 	.word	0xfffffffc


//--------------------- .text._Z14SumMatrixOnGPUPfS_S_ii --------------------------
	.section	.text._Z14SumMatrixOnGPUPfS_S_ii,"ax",@progbits
	.align	128
        .global         _Z14SumMatrixOnGPUPfS_S_ii
        .type           _Z14SumMatrixOnGPUPfS_S_ii,@function
        .size           _Z14SumMatrixOnGPUPfS_S_ii,(.L_x_1 - _Z14SumMatrixOnGPUPfS_S_ii)
        .other          _Z14SumMatrixOnGPUPfS_S_ii,@"STO_CUDA_ENTRY STV_DEFAULT"
_Z14SumMatrixOnGPUPfS_S_ii:
.text._Z14SumMatrixOnGPUPfS_S_ii:
[----:B------:R-:W-:Y:S01]  /*0000*/  LDC R1, c[0x0][0x37c] ;  /* 0x0000df00ff017b82 */ /* 0x000fe20000000800 */
[----:B------:R-:W0:Y:S07]  /*0010*/  S2R R3, SR_TID.Y ;  /* 0x0000000000037919 */ /* 0x000e2e0000002200 */
[----:B------:R-:W1:Y:S01]  /*0020*/  LDC R5, c[0x0][0x360] ;  /* 0x0000d800ff057b82 */ /* 0x000e620000000800 */
[----:B------:R-:W2:Y:S01]  /*0030*/  LDCU.64 UR6, c[0x0][0x398] ;  /* 0x00007300ff0677ac */ /* 0x000ea20008000a00 */
[----:B------:R-:W1:Y:S06]  /*0040*/  S2R R0, SR_TID.X ;  /* 0x0000000000007919 */ /* 0x000e6c0000002100 */
[----:B------:R-:W0:Y:S08]  /*0050*/  S2UR UR5, SR_CTAID.Y ;  /* 0x00000000000579c3 */ /* 0x000e300000002600 */
[----:B------:R-:W0:Y:S08]  /*0060*/  LDC R2, c[0x0][0x364] ;  /* 0x0000d900ff027b82 */ /* 0x000e300000000800 */
[----:B------:R-:W1:Y:S01]  /*0070*/  S2UR UR4, SR_CTAID.X ;  /* 0x00000000000479c3 */ /* 0x000e620000002500 */
[----:B0-----:R-:W-:-:S05]  /*0080*/  IMAD R3, R2, UR5, R3 ;  /* 0x0000000502037c24 */ /* 0x001fca000f8e0203 */
[----:B--2---:R-:W-:Y:S01]  /*0090*/  ISETP.GE.AND P0, PT, R3, UR7, PT ;  /* 0x0000000703007c0c */ /* 0x004fe2000bf06270 */
[----:B-1----:R-:W-:-:S04]  /*00a0*/  IMAD R0, R5, UR4, R0 ;  /* 0x0000000405007c24 */ /* 0x002fc8000f8e0200 */
[----:B------:R-:W-:Y:S01]  /*00b0*/  IMAD R9, R3, UR6, R0 ;  /* 0x0000000603097c24 */ /* 0x000fe2000f8e0200 */
[----:B------:R-:W-:-:S13]  /*00c0*/  ISETP.GE.OR P0, PT, R0, UR6, P0 ;  /* 0x0000000600007c0c */ /* 0x000fda0008706670 */
[----:B------:R-:W-:Y:S05]  /*00d0*/  @P0 EXIT ;  /* 0x000000000000094d */ /* 0x000fea0003800000 */
[----:B------:R-:W0:Y:S01]  /*00e0*/  LDC.64 R2, c[0x0][0x380] ;  /* 0x0000e000ff027b82 */ /* 0x000e220000000a00 */
[----:B------:R-:W1:Y:S07]  /*00f0*/  LDCU.64 UR4, c[0x0][0x358] ;  /* 0x00006b00ff0477ac */ /* 0x000e6e0008000a00 */
[----:B------:R-:W2:Y:S08]  /*0100*/  LDC.64 R4, c[0x0][0x388] ;  /* 0x0000e200ff047b82 */ /* 0x000eb00000000a00 */
[----:B------:R-:W3:Y:S01]  /*0110*/  LDC.64 R6, c[0x0][0x390] ;  /* 0x0000e400ff067b82 */ /* 0x000ee20000000a00 */
[----:B0-----:R-:W-:-:S06]  /*0120*/  IMAD.WIDE R2, R9, 0x4, R2 ;  /* 0x0000000409027825 */ /* 0x001fcc00078e0202 */
[----:B-1----:R-:W4:Y:S01]  /*0130*/  LDG.E R2, desc[UR4][R2.64] ;  /* 0x0000000402027981 */ /* 0x002f22000c1e1900 */
[----:B--2---:R-:W-:-:S06]  /*0140*/  IMAD.WIDE R4, R9, 0x4, R4 ;  /* 0x0000000409047825 */ /* 0x004fcc00078e0204 */
[----:B------:R-:W4:Y:S01]  /*0150*/  LDG.E R5, desc[UR4][R4.64] ;  /* 0x0000000404057981 */ /* 0x000f22000c1e1900 */
[----:B---3--:R-:W-:-:S04]  /*0160*/  IMAD.WIDE R6, R9, 0x4, R6 ;  /* 0x0000000409067825 */ /* 0x008fc800078e0206 */
[----:B----4-:R-:W-:-:S05]  /*0170*/  FADD R9, R2, R5 ;  /* 0x0000000502097221 */ /* 0x010fca0000000000 */
[----:B------:R-:W-:Y:S01]  /*0180*/  STG.E desc[UR4][R6.64], R9 ;  /* 0x0000000906007986 */ /* 0x000fe2000c101904 */
[----:B------:R-:W-:Y:S05]  /*0190*/  EXIT ;  /* 0x000000000000794d */ /* 0x000fea0003800000 */
.L_x_0:
[----:B------:R-:W-:-:S00]  /*01a0*/  BRA `(.L_x_0) ;  /* 0xfffffffc00fc7947 */ /* 0x000fc0000383ffff */
[----:B------:R-:W-:-:S00]  /*01b0*/  NOP ;  /* 0x0000000000007918 */ /* 0x000fc00000000000 */
        /* <DEDUP_REMOVED lines=12> */
.L_x_1:


//--------------------- .nv.shared.reserved.0     --------------------------
	.section	.nv.shared.reserved.0,"aw",@nobits
	.weak		__nv_reservedSMEM_offset_0_alias
	.size		__nv_reservedSMEM_offset_0_alias, 0, 64
	.other		__nv_reservedSMEM_offset_0_alias,@"STO_CUDA_RESERVED_SHARED STV_DEFAULT"
__nv_reservedSMEM_offset_0_alias:
	.zero		0
	.zero		64


//--------------------- .nv.constant0._Z14SumMatrixOnGPUPfS_S_ii --------------------------
	.section	.nv.constant0._Z14SumMatrixOnGPUPfS_S_ii,"a",@progbits
	.sectionflags	@""
	.align	4
.nv.constant0._Z14SumMatrixOnGPUPfS_S_ii:
	.zero		928


//--------------------- SYMBOLS --------------------------

	.type		.nv.reservedSmem.offset0,@object
	.size		.nv.reservedSmem.offset0,0x4
